	.headerflags	@"EF_CUDA_TEXMODE_UNIFIED EF_CUDA_64BIT_ADDRESS EF_CUDA_ACCELERATORS EF_CUDA_SM90 EF_CUDA_VIRTUAL_SM(EF_CUDA_SM90)"
	.elftype	@"ET_EXEC"


//--------------------- .nv.info                  --------------------------
	.section	.nv.info,"",@"SHT_CUDA_INFO"
	.align	4


	//----- nvinfo : EIATTR_REGCOUNT
	.align		4
        /*0000*/ 	.byte	0x04, 0x2f
        /*0002*/ 	.short	(.L_1 - .L_0)
	.align		4
.L_0:
        /*0004*/ 	.word	index@(triton_poi_fused_mul_sigmoid_0)
        /*0008*/ 	.word	0x0000000e


	//----- nvinfo : EIATTR_MIN_STACK_SIZE
	.align		4
.L_1:
        /*000c*/ 	.byte	0x04, 0x12
        /*000e*/ 	.short	(.L_3 - .L_2)
	.align		4
.L_2:
        /*0010*/ 	.word	index@(triton_poi_fused_mul_sigmoid_0)
        /*0014*/ 	.word	0x00000000


	//----- nvinfo : EIATTR_FRAME_SIZE
	.align		4
.L_3:
        /*0018*/ 	.byte	0x04, 0x11
        /*001a*/ 	.short	(.L_5 - .L_4)
	.align		4
.L_4:
        /*001c*/ 	.word	index@(triton_poi_fused_mul_sigmoid_0)
        /*0020*/ 	.word	0x00000000


	//----- nvinfo : EIATTR_MIN_STACK_SIZE
	.align		4
.L_5:
        /*0024*/ 	.byte	0x04, 0x12
        /*0026*/ 	.short	(.L_7 - .L_6)
	.align		4
.L_6:
        /*0028*/ 	.word	index@(triton_poi_fused_mul_sigmoid_0)
        /*002c*/ 	.word	0x00000000
.L_7:


//--------------------- .nv.info.triton_poi_fused_mul_sigmoid_0 --------------------------
	.section	.nv.info.triton_poi_fused_mul_sigmoid_0,"",@"SHT_CUDA_INFO"
	.sectionflags	@""
	.align	4


	//----- nvinfo : EIATTR_CUDA_API_VERSION
	.align		4
        /*0000*/ 	.byte	0x04, 0x37
        /*0002*/ 	.short	(.L_9 - .L_8)
.L_8:
        /*0004*/ 	.word	0x0000007c


	//----- nvinfo : EIATTR_KPARAM_INFO
	.align		4
.L_9:
        /*0008*/ 	.byte	0x04, 0x17
        /*000a*/ 	.short	(.L_11 - .L_10)
.L_10:
        /*000c*/ 	.word	0x00000000
        /*0010*/ 	.short	0x0002
        /*0012*/ 	.short	0x0010
        /*0014*/ 	.byte	0x00, 0xf0, 0x11, 0x00


	//----- nvinfo : EIATTR_KPARAM_INFO
	.align		4
.L_11:
        /*0018*/ 	.byte	0x04, 0x17
        /*001a*/ 	.short	(.L_13 - .L_12)
.L_12:
        /*001c*/ 	.word	0x00000000
        /*0020*/ 	.short	0x0001
        /*0022*/ 	.short	0x0008
        /*0024*/ 	.byte	0x00, 0xf4, 0x21, 0x00


	//----- nvinfo : EIATTR_KPARAM_INFO
	.align		4
.L_13:
        /*0028*/ 	.byte	0x04, 0x17
        /*002a*/ 	.short	(.L_15 - .L_14)
.L_14:
        /*002c*/ 	.word	0x00000000
        /*0030*/ 	.short	0x0000
        /*0032*/ 	.short	0x0000
        /*0034*/ 	.byte	0x00, 0xf4, 0x21, 0x00


	//----- nvinfo : EIATTR_SPARSE_MMA_MASK
	.align		4
.L_15:
        /*0038*/ 	.byte	0x03, 0x50
        /*003a*/ 	.short	0x0000


	//----- nvinfo : EIATTR_MAXREG_COUNT
	.align		4
        /*003c*/ 	.byte	0x03, 0x1b
        /*003e*/ 	.short	0x00ff


	//----- nvinfo : EIATTR_EXIT_INSTR_OFFSETS
	.align		4
        /*0040*/ 	.byte	0x04, 0x1c
        /*0042*/ 	.short	(.L_17 - .L_16)


	//   ....[0]....
.L_16:
        /*0044*/ 	.word	0x000002c0


	//   ....[1]....
        /*0048*/ 	.word	0x000002e0


	//----- nvinfo : EIATTR_REQNTID
	.align		4
.L_17:
        /*004c*/ 	.byte	0x04, 0x10
        /*004e*/ 	.short	(.L_19 - .L_18)
.L_18:
        /*0050*/ 	.word	0x00000080
        /*0054*/ 	.word	0x00000001
        /*0058*/ 	.word	0x00000001


	//----- nvinfo : EIATTR_CBANK_PARAM_SIZE
	.align		4
.L_19:
        /*005c*/ 	.byte	0x03, 0x19
        /*005e*/ 	.short	0x0014


	//----- nvinfo : EIATTR_PARAM_CBANK
	.align		4
        /*0060*/ 	.byte	0x04, 0x0a
        /*0062*/ 	.short	(.L_21 - .L_20)
	.align		4
.L_20:
        /*0064*/ 	.word	index@(.nv.constant0.triton_poi_fused_mul_sigmoid_0)
        /*0068*/ 	.short	0x0210
        /*006a*/ 	.short	0x0014


	//----- nvinfo : EIATTR_SW_WAR
	.align		4
.L_21:
        /*006c*/ 	.byte	0x04, 0x36
        /*006e*/ 	.short	(.L_23 - .L_22)
.L_22:
        /*0070*/ 	.word	0x00000008
.L_23:


//--------------------- .nv.callgraph             --------------------------
	.section	.nv.callgraph,"",@"SHT_CUDA_CALLGRAPH"
	.align	4
	.sectionentsize	8
	.align		4
        /*0000*/ 	.word	0x00000000
	.align		4
        /*0004*/ 	.word	0xffffffff
	.align		4
        /*0008*/ 	.word	0x00000000
	.align		4
        /*000c*/ 	.word	0xfffffffe
	.align		4
        /*0010*/ 	.word	0x00000000
	.align		4
        /*0014*/ 	.word	0xfffffffd
	.align		4
        /*0018*/ 	.word	0x00000000
	.align		4
        /*001c*/ 	.word	0xfffffffc


//--------------------- .text.triton_poi_fused_mul_sigmoid_0 --------------------------
	.section	.text.triton_poi_fused_mul_sigmoid_0,"ax",@progbits
	.align	128
        .global         triton_poi_fused_mul_sigmoid_0
        .type           triton_poi_fused_mul_sigmoid_0,@function
        .size           triton_poi_fused_mul_sigmoid_0,(.L_x_1 - triton_poi_fused_mul_sigmoid_0)
        .other          triton_poi_fused_mul_sigmoid_0,@"STO_CUDA_ENTRY STV_DEFAULT"
triton_poi_fused_mul_sigmoid_0:
.text.triton_poi_fused_mul_sigmoid_0:
[----:B------:R-:W0:Y:S02]  /*0000*/  LDC R1, c[0x0][0x28] ;  /* 0x00000a00ff017b82 */ /* 0x000e240000000800 */
[----:B------:R-:W1:Y:S01]  /*0010*/  S2R R0, SR_TID.X ;  /* 0x0000000000007919 */ /* 0x000e620000002100 */
[----:B------:R-:W2:Y:S01]  /*0020*/  LDC.64 R4, c[0x0][0x210] ;  /* 0x00008400ff047b82 */ /* 0x000ea20000000a00 */
[----:B------:R-:W-:Y:S01]  /*0030*/  CS2R R8, SRZ ;  /* 0x0000000000087805 */ /* 0x000fe2000001ff00 */
[----:B------:R-:W-:Y:S01]  /*0040*/  ULDC.64 UR4, c[0x0][0x208] ;  /* 0x0000820000047ab9 */ /* 0x000fe20000000a00 */
[----:B------:R-:W3:Y:S01]  /*0050*/  S2R R7, SR_CTAID.X ;  /* 0x0000000000077919 */ /* 0x000ee20000002500 */
[----:B-1----:R-:W-:-:S04]  /*0060*/  SHF.L.U32 R0, R0, 0x1, RZ ;  /* 0x0000000100007819 */ /* 0x002fc800000006ff */
[----:B------:R-:W-:-:S04]  /*0070*/  LOP3.LUT R0, R0, 0xfe, RZ, 0xc0, !PT ;  /* 0x000000fe00007812 */ /* 0x000fc800078ec0ff */
[----:B---3--:R-:W-:-:S04]  /*0080*/  LEA R7, R7, R0, 0x8 ;  /* 0x0000000007077211 */ /* 0x008fc800078e40ff */
[C---:B------:R-:W-:Y:S02]  /*0090*/  ISETP.GE.AND P0, PT, R7.reuse, 0x200, PT ;  /* 0x000002000700780c */ /* 0x040fe40003f06270 */
[----:B------:R-:W-:-:S05]  /*00a0*/  SHF.L.U32 R3, R7, 0x1, RZ ;  /* 0x0000000107037819 */ /* 0x000fca00000006ff */
[----:B--2---:R-:W-:-:S06]  /*00b0*/  IMAD.WIDE R4, R3, 0x4, R4 ;  /* 0x0000000403047825 */ /* 0x004fcc00078e0204 */
[----:B------:R-:W2:Y:S01]  /*00c0*/  @!P0 LDG.E.64 R8, desc[UR4][R4.64+0x8] ;  /* 0x0000080404088981 */ /* 0x000ea2000c1e1b00 */
[----:B------:R-:W-:-:S06]  /*00d0*/  CS2R R2, SRZ ;  /* 0x0000000000027805 */ /* 0x000fcc000001ff00 */
[----:B------:R1:W3:Y:S01]  /*00e0*/  @!P0 LDG.E.64 R2, desc[UR4][R4.64] ;  /* 0x0000000404028981 */ /* 0x0002e2000c1e1b00 */
[----:B------:R-:W-:Y:S01]  /*00f0*/  HFMA2.MMA R11, -RZ, RZ, 1.625, 0 ;  /* 0x3e800000ff0b7435 */ /* 0x000fe200000001ff */
[----:B-1----:R-:W1:Y:S02]  /*0100*/  LDC.64 R4, c[0x0][0x218] ;  /* 0x00008600ff047b82 */ /* 0x002e640000000a00 */
[----:B-1----:R-:W-:-:S04]  /*0110*/  IMAD.WIDE R4, R7, 0x4, R4 ;  /* 0x0000000407047825 */ /* 0x002fc800078e0204 */
[----:B--2---:R-:W-:Y:S01]  /*0120*/  FADD R8, RZ, -R8 ;  /* 0x80000008ff087221 */ /* 0x004fe20000000000 */
[----:B------:R-:W-:-:S03]  /*0130*/  FADD R9, RZ, -R9 ;  /* 0x80000009ff097221 */ /* 0x000fc60000000000 */
[----:B------:R-:W-:Y:S01]  /*0140*/  FMUL R8, R8, 1.4426950216293334961 ;  /* 0x3fb8aa3b08087820 */ /* 0x000fe20000400000 */
[----:B------:R-:W-:-:S04]  /*0150*/  FMUL R9, R9, 1.4426950216293334961 ;  /* 0x3fb8aa3b09097820 */ /* 0x000fc80000400000 */
[----:B------:R-:W-:Y:S02]  /*0160*/  FSETP.GEU.AND P1, PT, R8, -126, PT ;  /* 0xc2fc00000800780b */ /* 0x000fe40003f2e000 */
[----:B------:R-:W-:-:S11]  /*0170*/  FSETP.GEU.AND P2, PT, R9, -126, PT ;  /* 0xc2fc00000900780b */ /* 0x000fd60003f4e000 */
[----:B------:R-:W-:Y:S02]  /*0180*/  @!P1 FMUL R8, R8, 0.5 ;  /* 0x3f00000008089820 */ /* 0x000fe40000400000 */
[----:B------:R-:W-:Y:S02]  /*0190*/  @!P2 FMUL R9, R9, 0.5 ;  /* 0x3f0000000909a820 */ /* 0x000fe40000400000 */
[----:B------:R-:W1:Y:S08]  /*01a0*/  MUFU.EX2 R0, R8 ;  /* 0x0000000800007308 */ /* 0x000e700000000800 */
[----:B------:R-:W2:Y:S01]  /*01b0*/  MUFU.EX2 R6, R9 ;  /* 0x0000000900067308 */ /* 0x000ea20000000800 */
[----:B-1----:R-:W-:-:S04]  /*01c0*/  @!P1 FMUL R0, R0, R0 ;  /* 0x0000000000009220 */ /* 0x002fc80000400000 */
[----:B------:R-:W-:Y:S01]  /*01d0*/  FADD R0, R0, 1 ;  /* 0x3f80000000007421 */ /* 0x000fe20000000000 */
[----:B--2---:R-:W-:-:S04]  /*01e0*/  @!P2 FMUL R6, R6, R6 ;  /* 0x000000060606a220 */ /* 0x004fc80000400000 */
[----:B------:R-:W-:Y:S01]  /*01f0*/  FSETP.GT.AND P1, PT, R0, 8.50705917302346158658e+37, PT ;  /* 0x7e8000000000780b */ /* 0x000fe20003f24000 */
[----:B------:R-:W-:-:S03]  /*0200*/  FADD R6, R6, 1 ;  /* 0x3f80000006067421 */ /* 0x000fc60000000000 */
[----:B------:R-:W-:Y:S02]  /*0210*/  FSEL R9, R11, 1, P1 ;  /* 0x3f8000000b097808 */ /* 0x000fe40000800000 */
[----:B------:R-:W-:-:S04]  /*0220*/  FSETP.GT.AND P2, PT, R6, 8.50705917302346158658e+37, PT ;  /* 0x7e8000000600780b */ /* 0x000fc80003f44000 */
[----:B------:R-:W-:-:S03]  /*0230*/  FSEL R11, R11, 1, P2 ;  /* 0x3f8000000b0b7808 */ /* 0x000fc60001000000 */
[----:B------:R-:W-:-:S06]  /*0240*/  @P1 FMUL R0, R0, 0.25 ;  /* 0x3e80000000001820 */ /* 0x000fcc0000400000 */
[----:B------:R-:W1:Y:S01]  /*0250*/  MUFU.RCP R0, R0 ;  /* 0x0000000000007308 */ /* 0x000e620000001000 */
[----:B------:R-:W-:-:S07]  /*0260*/  @P2 FMUL R6, R6, 0.25 ;  /* 0x3e80000006062820 */ /* 0x000fce0000400000 */
[----:B------:R-:W2:Y:S01]  /*0270*/  MUFU.RCP R6, R6 ;  /* 0x0000000600067308 */ /* 0x000ea20000001000 */
[----:B-1----:R-:W-:-:S04]  /*0280*/  FMUL R9, R0, R9 ;  /* 0x0000000900097220 */ /* 0x002fc80000400000 */
[----:B---3--:R-:W-:Y:S01]  /*0290*/  FMUL R2, R9, R2 ;  /* 0x0000000209027220 */ /* 0x008fe20000400000 */
[----:B--2---:R-:W-:-:S04]  /*02a0*/  FMUL R8, R6, R11 ;  /* 0x0000000b06087220 */ /* 0x004fc80000400000 */
[----:B------:R-:W-:Y:S01]  /*02b0*/  FMUL R3, R8, R3 ;  /* 0x0000000308037220 */ /* 0x000fe20000400000 */
[----:B------:R-:W-:Y:S06]  /*02c0*/  @P0 EXIT ;  /* 0x000000000000094d */ /* 0x000fec0003800000 */
[----:B------:R-:W-:Y:S01]  /*02d0*/  STG.E.64 desc[UR4][R4.64], R2 ;  /* 0x0000000204007986 */ /* 0x000fe2000c101b04 */
[----:B------:R-:W-:Y:S05]  /*02e0*/  EXIT ;  /* 0x000000000000794d */ /* 0x000fea0003800000 */
.L_x_0:
[----:B------:R-:W-:-:S00]  /*02f0*/  BRA `(.L_x_0) ;  /* 0xfffffffc00fc7947 */ /* 0x000fc0000383ffff */
[----:B------:R-:W-:-:S00]  /*0300*/  NOP ;  /* 0x0000000000007918 */ /* 0x000fc00000000000 */
[----:B------:R-:W-:-:S00]  /*0310*/  NOP ;  /* 0x0000000000007918 */ /* 0x000fc00000000000 */
[----:B------:R-:W-:-:S00]  /*0320*/  NOP ;  /* 0x0000000000007918 */ /* 0x000fc00000000000 */
[----:B------:R-:W-:-:S00]  /*0330*/  NOP ;  /* 0x0000000000007918 */ /* 0x000fc00000000000 */
[----:B------:R-:W-:-:S00]  /*0340*/  NOP ;  /* 0x0000000000007918 */ /* 0x000fc00000000000 */
[----:B------:R-:W-:-:S00]  /*0350*/  NOP ;  /* 0x0000000000007918 */ /* 0x000fc00000000000 */
[----:B------:R-:W-:-:S00]  /*0360*/  NOP ;  /* 0x0000000000007918 */ /* 0x000fc00000000000 */
[----:B------:R-:W-:-:S00]  /*0370*/  NOP ;  /* 0x0000000000007918 */ /* 0x000fc00000000000 */
.L_x_1:


//--------------------- .nv.constant0.triton_poi_fused_mul_sigmoid_0 --------------------------
	.section	.nv.constant0.triton_poi_fused_mul_sigmoid_0,"a",@progbits
	.sectionflags	@""
	.align	4
.nv.constant0.triton_poi_fused_mul_sigmoid_0:
	.zero		548
